	.headerflags	@"EF_CUDA_TEXMODE_UNIFIED EF_CUDA_64BIT_ADDRESS EF_CUDA_ACCELERATORS EF_CUDA_SM90 EF_CUDA_VIRTUAL_SM(EF_CUDA_SM90)"
	.elftype	@"ET_EXEC"


//--------------------- .nv.info                  --------------------------
	.section	.nv.info,"",@"SHT_CUDA_INFO"
	.align	4


	//----- nvinfo : EIATTR_REGCOUNT
	.align		4
        /*0000*/ 	.byte	0x04, 0x2f
        /*0002*/ 	.short	(.L_1 - .L_0)
	.align		4
.L_0:
        /*0004*/ 	.word	index@(triton_poi_fused_cat_22)
        /*0008*/ 	.word	0x00000020


	//----- nvinfo : EIATTR_MIN_STACK_SIZE
	.align		4
.L_1:
        /*000c*/ 	.byte	0x04, 0x12
        /*000e*/ 	.short	(.L_3 - .L_2)
	.align		4
.L_2:
        /*0010*/ 	.word	index@(triton_poi_fused_cat_22)
        /*0014*/ 	.word	0x00000000


	//----- nvinfo : EIATTR_FRAME_SIZE
	.align		4
.L_3:
        /*0018*/ 	.byte	0x04, 0x11
        /*001a*/ 	.short	(.L_5 - .L_4)
	.align		4
.L_4:
        /*001c*/ 	.word	index@(triton_poi_fused_cat_22)
        /*0020*/ 	.word	0x00000000


	//----- nvinfo : EIATTR_MIN_STACK_SIZE
	.align		4
.L_5:
        /*0024*/ 	.byte	0x04, 0x12
        /*0026*/ 	.short	(.L_7 - .L_6)
	.align		4
.L_6:
        /*0028*/ 	.word	index@(triton_poi_fused_cat_22)
        /*002c*/ 	.word	0x00000000
.L_7:


//--------------------- .nv.info.triton_poi_fused_cat_22 --------------------------
	.section	.nv.info.triton_poi_fused_cat_22,"",@"SHT_CUDA_INFO"
	.sectionflags	@""
	.align	4


	//----- nvinfo : EIATTR_CUDA_API_VERSION
	.align		4
        /*0000*/ 	.byte	0x04, 0x37
        /*0002*/ 	.short	(.L_9 - .L_8)
.L_8:
        /*0004*/ 	.word	0x0000007c


	//----- nvinfo : EIATTR_KPARAM_INFO
	.align		4
.L_9:
        /*0008*/ 	.byte	0x04, 0x17
        /*000a*/ 	.short	(.L_11 - .L_10)
.L_10:
        /*000c*/ 	.word	0x00000000
        /*0010*/ 	.short	0x0006
        /*0012*/ 	.short	0x0030
        /*0014*/ 	.byte	0x00, 0xf0, 0x11, 0x00


	//----- nvinfo : EIATTR_KPARAM_INFO
	.align		4
.L_11:
        /*0018*/ 	.byte	0x04, 0x17
        /*001a*/ 	.short	(.L_13 - .L_12)
.L_12:
        /*001c*/ 	.word	0x00000000
        /*0020*/ 	.short	0x0005
        /*0022*/ 	.short	0x0028
        /*0024*/ 	.byte	0x00, 0xf4, 0x21, 0x00


	//----- nvinfo : EIATTR_KPARAM_INFO
	.align		4
.L_13:
        /*0028*/ 	.byte	0x04, 0x17
        /*002a*/ 	.short	(.L_15 - .L_14)
.L_14:
        /*002c*/ 	.word	0x00000000
        /*0030*/ 	.short	0x0004
        /*0032*/ 	.short	0x0020
        /*0034*/ 	.byte	0x00, 0xf4, 0x21, 0x00


	//----- nvinfo : EIATTR_KPARAM_INFO
	.align		4
.L_15:
        /*0038*/ 	.byte	0x04, 0x17
        /*003a*/ 	.short	(.L_17 - .L_16)
.L_16:
        /*003c*/ 	.word	0x00000000
        /*0040*/ 	.short	0x0003
        /*0042*/ 	.short	0x0018
        /*0044*/ 	.byte	0x00, 0xf4, 0x21, 0x00


	//----- nvinfo : EIATTR_KPARAM_INFO
	.align		4
.L_17:
        /*0048*/ 	.byte	0x04, 0x17
        /*004a*/ 	.short	(.L_19 - .L_18)
.L_18:
        /*004c*/ 	.word	0x00000000
        /*0050*/ 	.short	0x0002
        /*0052*/ 	.short	0x0010
        /*0054*/ 	.byte	0x00, 0xf4, 0x21, 0x00


	//----- nvinfo : EIATTR_KPARAM_INFO
	.align		4
.L_19:
        /*0058*/ 	.byte	0x04, 0x17
        /*005a*/ 	.short	(.L_21 - .L_20)
.L_20:
        /*005c*/ 	.word	0x00000000
        /*0060*/ 	.short	0x0001
        /*0062*/ 	.short	0x0008
        /*0064*/ 	.byte	0x00, 0xf4, 0x21, 0x00


	//----- nvinfo : EIATTR_KPARAM_INFO
	.align		4
.L_21:
        /*0068*/ 	.byte	0x04, 0x17
        /*006a*/ 	.short	(.L_23 - .L_22)
.L_22:
        /*006c*/ 	.word	0x00000000
        /*0070*/ 	.short	0x0000
        /*0072*/ 	.short	0x0000
        /*0074*/ 	.byte	0x00, 0xf4, 0x21, 0x00


	//----- nvinfo : EIATTR_SPARSE_MMA_MASK
	.align		4
.L_23:
        /*0078*/ 	.byte	0x03, 0x50
        /*007a*/ 	.short	0x0000


	//----- nvinfo : EIATTR_MAXREG_COUNT
	.align		4
        /*007c*/ 	.byte	0x03, 0x1b
        /*007e*/ 	.short	0x00ff


	//----- nvinfo : EIATTR_EXIT_INSTR_OFFSETS
	.align		4
        /*0080*/ 	.byte	0x04, 0x1c
        /*0082*/ 	.short	(.L_25 - .L_24)


	//   ....[0]....
.L_24:
        /*0084*/ 	.word	0x00000ba0


	//----- nvinfo : EIATTR_REQNTID
	.align		4
.L_25:
        /*0088*/ 	.byte	0x04, 0x10
        /*008a*/ 	.short	(.L_27 - .L_26)
.L_26:
        /*008c*/ 	.word	0x00000080
        /*0090*/ 	.word	0x00000001
        /*0094*/ 	.word	0x00000001


	//----- nvinfo : EIATTR_CBANK_PARAM_SIZE
	.align		4
.L_27:
        /*0098*/ 	.byte	0x03, 0x19
        /*009a*/ 	.short	0x0034


	//----- nvinfo : EIATTR_PARAM_CBANK
	.align		4
        /*009c*/ 	.byte	0x04, 0x0a
        /*009e*/ 	.short	(.L_29 - .L_28)
	.align		4
.L_28:
        /*00a0*/ 	.word	index@(.nv.constant0.triton_poi_fused_cat_22)
        /*00a4*/ 	.short	0x0210
        /*00a6*/ 	.short	0x0034


	//----- nvinfo : EIATTR_SW_WAR
	.align		4
.L_29:
        /*00a8*/ 	.byte	0x04, 0x36
        /*00aa*/ 	.short	(.L_31 - .L_30)
.L_30:
        /*00ac*/ 	.word	0x00000008
.L_31:


//--------------------- .nv.callgraph             --------------------------
	.section	.nv.callgraph,"",@"SHT_CUDA_CALLGRAPH"
	.align	4
	.sectionentsize	8
	.align		4
        /*0000*/ 	.word	0x00000000
	.align		4
        /*0004*/ 	.word	0xffffffff
	.align		4
        /*0008*/ 	.word	0x00000000
	.align		4
        /*000c*/ 	.word	0xfffffffe
	.align		4
        /*0010*/ 	.word	0x00000000
	.align		4
        /*0014*/ 	.word	0xfffffffd
	.align		4
        /*0018*/ 	.word	0x00000000
	.align		4
        /*001c*/ 	.word	0xfffffffc


//--------------------- .text.triton_poi_fused_cat_22 --------------------------
	.section	.text.triton_poi_fused_cat_22,"ax",@progbits
	.align	128
        .global         triton_poi_fused_cat_22
        .type           triton_poi_fused_cat_22,@function
        .size           triton_poi_fused_cat_22,(.L_x_1 - triton_poi_fused_cat_22)
        .other          triton_poi_fused_cat_22,@"STO_CUDA_ENTRY STV_DEFAULT"
triton_poi_fused_cat_22:
.text.triton_poi_fused_cat_22:
[----:B------:R-:W-:Y:S01]  /*0000*/  LDC R1, c[0x0][0x28] ;  /* 0x00000a00ff017b82 */ /* 0x000fe20000000800 */
[----:B------:R-:W1:Y:S07]  /*0010*/  S2R R0, SR_TID.X ;  /* 0x0000000000007919 */ /* 0x000e6e0000002100 */
[----:B------:R-:W2:Y:S01]  /*0020*/  LDC.64 R14, c[0x0][0x210] ;  /* 0x00008400ff0e7b82 */ /* 0x000ea20000000a00 */
[----:B------:R-:W-:Y:S01]  /*0030*/  CS2R R16, SRZ ;  /* 0x0000000000107805 */ /* 0x000fe2000001ff00 */
[----:B------:R-:W-:Y:S01]  /*0040*/  ULDC.64 UR4, c[0x0][0x208] ;  /* 0x0000820000047ab9 */ /* 0x000fe20000000a00 */
[----:B------:R-:W3:Y:S01]  /*0050*/  S2R R3, SR_CTAID.X ;  /* 0x0000000000037919 */ /* 0x000ee20000002500 */
[----:B------:R-:W-:-:S04]  /*0060*/  CS2R R12, SRZ ;  /* 0x00000000000c7805 */ /* 0x000fc8000001ff00 */
[----:B------:R-:W4:Y:S01]  /*0070*/  LDC.64 R18, c[0x0][0x218] ;  /* 0x00008600ff127b82 */ /* 0x000f220000000a00 */
[----:B------:R-:W-:Y:S01]  /*0080*/  CS2R R20, SRZ ;  /* 0x0000000000147805 */ /* 0x000fe2000001ff00 */
[----:B------:R-:W-:Y:S01]  /*0090*/  ULDC.64 UR6, c[0x0][0x220] ;  /* 0x0000880000067ab9 */ /* 0x000fe20000000a00 */
[----:B------:R-:W-:Y:S01]  /*00a0*/  ULDC.64 UR8, c[0x0][0x228] ;  /* 0x00008a0000087ab9 */ /* 0x000fe20000000a00 */
[----:B------:R-:W-:Y:S01]  /*00b0*/  ULDC.64 UR10, c[0x0][0x230] ;  /* 0x00008c00000a7ab9 */ /* 0x000fe20000000a00 */
[----:B-1----:R-:W-:Y:S01]  /*00c0*/  IMAD.SHL.U32 R0, R0, 0x4, RZ ;  /* 0x0000000400007824 */ /* 0x002fe200078e00ff */
[----:B---3--:R-:W-:-:S04]  /*00d0*/  SHF.R.S32.HI R26, RZ, 0x15, R3 ;  /* 0x00000015ff1a7819 */ /* 0x008fc80000011403 */
[----:B------:R-:W-:Y:S02]  /*00e0*/  LOP3.LUT R0, R0, 0x1fc, RZ, 0xc0, !PT ;  /* 0x000001fc00007812 */ /* 0x000fe400078ec0ff */
[----:B------:R-:W-:-:S03]  /*00f0*/  SGXT R26, R26, 0x1 ;  /* 0x000000011a1a781a */ /* 0x000fc60000000200 */
[----:B------:R-:W-:-:S04]  /*0100*/  IMAD R3, R3, 0x400, R0 ;  /* 0x0000040003037824 */ /* 0x000fc800078e0200 */
[----:B------:R-:W-:Y:S01]  /*0110*/  VIADD R25, R3, 0x200 ;  /* 0x0000020003197836 */ /* 0x000fe20000000000 */
[-C--:B------:R-:W-:Y:S02]  /*0120*/  LEA.HI R23, R26, R3.reuse, RZ, 0xa ;  /* 0x000000031a177211 */ /* 0x080fe400078f50ff */
[----:B------:R-:W-:Y:S02]  /*0130*/  SHF.R.S32.HI R0, RZ, 0x1f, R3 ;  /* 0x0000001fff007819 */ /* 0x000fe40000011403 */
[----:B------:R-:W-:Y:S02]  /*0140*/  SHF.R.S32.HI R24, RZ, 0xa, R23 ;  /* 0x0000000aff187819 */ /* 0x000fe40000011417 */
[----:B------:R-:W-:Y:S02]  /*0150*/  SHF.R.S32.HI R4, RZ, 0x1f, R25 ;  /* 0x0000001fff047819 */ /* 0x000fe40000011419 */
[----:B------:R-:W-:Y:S02]  /*0160*/  LEA.HI R2, R0, R3, RZ, 0x11 ;  /* 0x0000000300027211 */ /* 0x000fe400078f88ff */
[----:B------:R-:W-:-:S02]  /*0170*/  LEA.HI R0, R24, R24, RZ, 0x7 ;  /* 0x0000001818007211 */ /* 0x000fc400078f38ff */
[-C--:B------:R-:W-:Y:S02]  /*0180*/  LEA.HI R26, R26, R25.reuse, RZ, 0xa ;  /* 0x000000191a1a7211 */ /* 0x080fe400078f50ff */
[----:B------:R-:W-:Y:S02]  /*0190*/  LEA.HI R4, R4, R25, RZ, 0x11 ;  /* 0x0000001904047211 */ /* 0x000fe400078f88ff */
[----:B------:R-:W-:Y:S02]  /*01a0*/  LOP3.LUT R5, R0, 0xffffff80, RZ, 0xc0, !PT ;  /* 0xffffff8000057812 */ /* 0x000fe400078ec0ff */
[----:B------:R-:W-:Y:S02]  /*01b0*/  SHF.R.S32.HI R27, RZ, 0x11, R2 ;  /* 0x00000011ff1b7819 */ /* 0x000fe40000011402 */
[----:B------:R-:W-:Y:S01]  /*01c0*/  LOP3.LUT R2, R2, 0xfffe0000, RZ, 0xc0, !PT ;  /* 0xfffe000002027812 */ /* 0x000fe200078ec0ff */
[----:B------:R-:W-:Y:S01]  /*01d0*/  IMAD.IADD R24, R24, 0x1, -R5 ;  /* 0x0000000118187824 */ /* 0x000fe200078e0a05 */
[----:B------:R-:W-:-:S02]  /*01e0*/  SHF.R.S32.HI R22, RZ, 0xa, R26 ;  /* 0x0000000aff167819 */ /* 0x000fc4000001141a */
[----:B------:R-:W-:Y:S01]  /*01f0*/  LOP3.LUT R6, R4, 0xfffe0000, RZ, 0xc0, !PT ;  /* 0xfffe000004067812 */ /* 0x000fe200078ec0ff */
[----:B------:R-:W-:Y:S01]  /*0200*/  IMAD.IADD R2, R3, 0x1, -R2 ;  /* 0x0000000103027824 */ /* 0x000fe200078e0a02 */
[----:B------:R-:W-:Y:S01]  /*0210*/  LEA.HI R0, R22, R22, RZ, 0x7 ;  /* 0x0000001616007211 */ /* 0x000fe200078f38ff */
[C---:B----4-:R-:W-:Y:S01]  /*0220*/  IMAD.WIDE R10, R24.reuse, 0x4, R18 ;  /* 0x00000004180a7825 */ /* 0x050fe200078e0212 */
[----:B------:R-:W-:Y:S02]  /*0230*/  SHF.R.S32.HI R28, RZ, 0x11, R4 ;  /* 0x00000011ff1c7819 */ /* 0x000fe40000011404 */
[----:B------:R-:W-:Y:S01]  /*0240*/  ISETP.GE.AND P4, PT, R24, 0x20, PT ;  /* 0x000000201800780c */ /* 0x000fe20003f86270 */
[----:B------:R-:W-:Y:S01]  /*0250*/  IMAD.IADD R7, R25, 0x1, -R6 ;  /* 0x0000000119077824 */ /* 0x000fe200078e0a06 */
[----:B------:R-:W-:Y:S01]  /*0260*/  LOP3.LUT R5, R0, 0xffffff80, RZ, 0xc0, !PT ;  /* 0xffffff8000057812 */ /* 0x000fe200078ec0ff */
[----:B------:R-:W-:Y:S02]  /*0270*/  IMAD R9, R27, 0x8000, R2 ;  /* 0x000080001b097824 */ /* 0x000fe400078e0202 */
[----:B------:R-:W-:-:S02]  /*0280*/  IMAD R7, R28, 0x8000, R7 ;  /* 0x000080001c077824 */ /* 0x000fc400078e0207 */
[----:B--2---:R-:W-:-:S04]  /*0290*/  IMAD.WIDE R8, R9, 0x4, R14 ;  /* 0x0000000409087825 */ /* 0x004fc800078e020e */
[----:B------:R-:W-:Y:S01]  /*02a0*/  IMAD.IADD R22, R22, 0x1, -R5 ;  /* 0x0000000116167824 */ /* 0x000fe200078e0a05 */
[----:B------:R-:W-:Y:S01]  /*02b0*/  CS2R R4, SRZ ;  /* 0x0000000000047805 */ /* 0x000fe2000001ff00 */
[----:B------:R-:W-:Y:S01]  /*02c0*/  IMAD.WIDE R14, R7, 0x4, R14 ;  /* 0x00000004070e7825 */ /* 0x000fe200078e020e */
[----:B------:R-:W-:Y:S01]  /*02d0*/  CS2R R6, SRZ ;  /* 0x0000000000067805 */ /* 0x000fe2000001ff00 */
[----:B------:R-:W2:Y:S01]  /*02e0*/  @!P4 LDG.E.EL R16, desc[UR4][R10.64] ;  /* 0x000000040a10c981 */ /* 0x000ea2000c2e1900 */
[----:B------:R-:W-:-:S03]  /*02f0*/  ISETP.GE.AND P0, PT, R22, 0x20, PT ;  /* 0x000000201600780c */ /* 0x000fc60003f06270 */
[----:B------:R-:W3:Y:S04]  /*0300*/  @!P4 LDG.E.EL R12, desc[UR4][R10.64] ;  /* 0x000000040a0cc981 */ /* 0x000ee8000c2e1900 */
[----:B------:R1:W4:Y:S01]  /*0310*/  @!P4 LDG.E.128 R4, desc[UR4][R8.64] ;  /* 0x000000040804c981 */ /* 0x000322000c1e1d00 */
[----:B------:R-:W-:-:S03]  /*0320*/  IMAD.MOV.U32 R0, RZ, RZ, RZ ;  /* 0x000000ffff007224 */ /* 0x000fc600078e00ff */
[----:B------:R-:W5:Y:S04]  /*0330*/  @!P4 LDG.E.EL R13, desc[UR4][R10.64] ;  /* 0x000000040a0dc981 */ /* 0x000f68000c2e1900 */
[----:B------:R1:W3:Y:S02]  /*0340*/  @!P4 LDG.E.EL R17, desc[UR4][R10.64] ;  /* 0x000000040a11c981 */ /* 0x0002e4000c2e1900 */
[----:B-1----:R-:W-:Y:S01]  /*0350*/  CS2R R8, SRZ ;  /* 0x0000000000087805 */ /* 0x002fe2000001ff00 */
[----:B------:R-:W-:-:S04]  /*0360*/  IMAD.WIDE R18, R22, 0x4, R18 ;  /* 0x0000000416127825 */ /* 0x000fc800078e0212 */
[----:B------:R-:W-:Y:S01]  /*0370*/  IMAD.MOV.U32 R2, RZ, RZ, RZ ;  /* 0x000000ffff027224 */ /* 0x000fe200078e00ff */
[----:B------:R-:W5:Y:S01]  /*0380*/  @!P0 LDG.E.EL R0, desc[UR4][R18.64] ;  /* 0x0000000412008981 */ /* 0x000f62000c2e1900 */
[----:B------:R-:W-:Y:S02]  /*0390*/  CS2R R10, SRZ ;  /* 0x00000000000a7805 */ /* 0x000fe4000001ff00 */
[----:B------:R-:W-:Y:S01]  /*03a0*/  LOP3.LUT R23, R23, 0xfffffc00, RZ, 0xc0, !PT ;  /* 0xfffffc0017177812 */ /* 0x000fe200078ec0ff */
[----:B------:R-:W5:Y:S04]  /*03b0*/  @!P0 LDG.E.EL R20, desc[UR4][R18.64] ;  /* 0x0000000412148981 */ /* 0x000f68000c2e1900 */
[----:B------:R-:W5:Y:S04]  /*03c0*/  @!P0 LDG.E.128 R8, desc[UR4][R14.64] ;  /* 0x000000040e088981 */ /* 0x000f68000c1e1d00 */
[----:B------:R-:W5:Y:S01]  /*03d0*/  @!P0 LDG.E.EL R2, desc[UR4][R18.64] ;  /* 0x0000000412028981 */ /* 0x000f62000c2e1900 */
[----:B------:R-:W-:Y:S01]  /*03e0*/  LOP3.LUT R29, R26, 0xfffffc00, RZ, 0xc0, !PT ;  /* 0xfffffc001a1d7812 */ /* 0x000fe200078ec0ff */
[----:B------:R-:W-:-:S02]  /*03f0*/  IMAD.IADD R26, R3, 0x1, -R23 ;  /* 0x00000001031a7824 */ /* 0x000fc400078e0a17 */
[----:B------:R1:W5:Y:S02]  /*0400*/  @!P0 LDG.E.EL R21, desc[UR4][R18.64] ;  /* 0x0000000412158981 */ /* 0x000364000c2e1900 */
[----:B------:R-:W-:Y:S02]  /*0410*/  IMAD R27, R27, 0x8000, R26 ;  /* 0x000080001b1b7824 */ /* 0x000fe400078e021a */
[----:B------:R-:W-:Y:S01]  /*0420*/  IMAD.IADD R23, R25, 0x1, -R29 ;  /* 0x0000000119177824 */ /* 0x000fe200078e0a1d */
[C---:B------:R-:W-:Y:S01]  /*0430*/  LOP3.LUT R25, R24.reuse, 0xffffffe0, RZ, 0xc0, !PT ;  /* 0xffffffe018197812 */ /* 0x040fe200078ec0ff */
[----:B-1----:R-:W-:Y:S01]  /*0440*/  IMAD.SHL.U32 R18, R24, 0x400, RZ ;  /* 0x0000040018127824 */ /* 0x002fe200078e00ff */
[----:B------:R-:W-:Y:S02]  /*0450*/  SHF.R.S32.HI R15, RZ, 0x1f, R27 ;  /* 0x0000001fff0f7819 */ /* 0x000fe4000001141b */
[C---:B------:R-:W-:Y:S02]  /*0460*/  ISETP.NE.AND P3, PT, R25.reuse, 0x40, PT ;  /* 0x000000401900780c */ /* 0x040fe40003f65270 */
[----:B------:R-:W-:Y:S01]  /*0470*/  ISETP.NE.AND P1, PT, R25, 0x20, PT ;  /* 0x000000201900780c */ /* 0x000fe20003f25270 */
[----:B------:R-:W-:Y:S01]  /*0480*/  IMAD R23, R28, 0x8000, R23 ;  /* 0x000080001c177824 */ /* 0x000fe200078e0217 */
[----:B--2---:R-:W-:-:S02]  /*0490*/  SEL R25, R16, RZ, !P4 ;  /* 0x000000ff10197207 */ /* 0x004fc40006000000 */
[----:B----4-:R-:W-:Y:S02]  /*04a0*/  SEL R14, R5, RZ, !P4 ;  /* 0x000000ff050e7207 */ /* 0x010fe40006000000 */
[----:B------:R-:W-:Y:S02]  /*04b0*/  IADD3 R5, P2, R18, R27, RZ ;  /* 0x0000001b12057210 */ /* 0x000fe40007f5e0ff */
[----:B------:R-:W-:Y:S02]  /*04c0*/  SEL R6, R6, RZ, !P4 ;  /* 0x000000ff06067207 */ /* 0x000fe40006000000 */
[----:B------:R-:W-:Y:S02]  /*04d0*/  LEA.HI.X.SX32 R18, R18, R15, 0x1, P2 ;  /* 0x0000000f12127211 */ /* 0x000fe400010f0eff */
[----:B---3--:R-:W-:Y:S01]  /*04e0*/  SEL R19, R12, RZ, !P4 ;  /* 0x000000ff0c137207 */ /* 0x008fe20006000000 */
[----:B------:R-:W-:Y:S01]  /*04f0*/  FADD R26, R6, R25 ;  /* 0x00000019061a7221 */ /* 0x000fe20000000000 */
[----:B------:R-:W-:-:S02]  /*0500*/  SEL R7, R7, RZ, !P4 ;  /* 0x000000ff07077207 */ /* 0x000fc40006000000 */
[----:B------:R-:W-:Y:S02]  /*0510*/  SEL R12, R17, RZ, !P4 ;  /* 0x000000ff110c7207 */ /* 0x000fe40006000000 */
[C---:B------:R-:W-:Y:S01]  /*0520*/  SHF.L.U64.HI R6, R5.reuse, 0x2, R18 ;  /* 0x0000000205067819 */ /* 0x040fe20000010212 */
[----:B------:R-:W-:Y:S01]  /*0530*/  IMAD.SHL.U32 R5, R5, 0x4, RZ ;  /* 0x0000000405057824 */ /* 0x000fe200078e00ff */
[----:B-----5:R-:W-:Y:S01]  /*0540*/  SEL R13, R13, RZ, !P4 ;  /* 0x000000ff0d0d7207 */ /* 0x020fe20006000000 */
[----:B------:R-:W-:Y:S01]  /*0550*/  FADD R25, R7, R12 ;  /* 0x0000000c07197221 */ /* 0x000fe20000000000 */
[----:B------:R-:W-:Y:S02]  /*0560*/  SEL R0, R0, RZ, !P0 ;  /* 0x000000ff00007207 */ /* 0x000fe40004000000 */
[----:B------:R-:W-:Y:S02]  /*0570*/  SEL R4, R4, RZ, !P4 ;  /* 0x000000ff04047207 */ /* 0x000fe40006000000 */
[----:B------:R-:W-:-:S02]  /*0580*/  SEL R7, R8, RZ, !P0 ;  /* 0x000000ff08077207 */ /* 0x000fc40004000000 */
[----:B------:R-:W-:Y:S02]  /*0590*/  IADD3 R8, P2, R5, UR6, RZ ;  /* 0x0000000605087c10 */ /* 0x000fe4000ff5e0ff */
[----:B------:R-:W-:Y:S02]  /*05a0*/  SEL R16, R9, RZ, !P0 ;  /* 0x000000ff09107207 */ /* 0x000fe40004000000 */
[----:B------:R-:W-:Y:S01]  /*05b0*/  SEL R17, R2, RZ, !P0 ;  /* 0x000000ff02117207 */ /* 0x000fe20004000000 */
[----:B------:R-:W-:Y:S01]  /*05c0*/  FADD R27, R14, R13 ;  /* 0x0000000d0e1b7221 */ /* 0x000fe20000000000 */
[----:B------:R-:W-:Y:S02]  /*05d0*/  IADD3.X R9, R6, UR7, RZ, P2, !PT ;  /* 0x0000000706097c10 */ /* 0x000fe400097fe4ff */
[----:B------:R-:W-:Y:S02]  /*05e0*/  CS2R R12, SRZ ;  /* 0x00000000000c7805 */ /* 0x000fe4000001ff00 */
[----:B------:R-:W-:-:S02]  /*05f0*/  CS2R R14, SRZ ;  /* 0x00000000000e7805 */ /* 0x000fc4000001ff00 */
[----:B------:R-:W-:Y:S01]  /*0600*/  IADD3 R28, P2, R5, UR8, RZ ;  /* 0x00000008051c7c10 */ /* 0x000fe2000ff5e0ff */
[----:B------:R-:W-:Y:S01]  /*0610*/  FADD R2, R7, R0 ;  /* 0x0000000007027221 */ /* 0x000fe20000000000 */
[----:B------:R-:W-:Y:S01]  /*0620*/  FADD R4, R4, R19 ;  /* 0x0000001304047221 */ /* 0x000fe20000000000 */
[----:B------:R-:W-:Y:S01]  /*0630*/  FADD R0, R16, R17 ;  /* 0x0000001110007221 */ /* 0x000fe20000000000 */
[----:B------:R-:W-:Y:S02]  /*0640*/  CS2R R16, SRZ ;  /* 0x0000000000107805 */ /* 0x000fe4000001ff00 */
[----:B------:R-:W-:Y:S02]  /*0650*/  CS2R R18, SRZ ;  /* 0x0000000000127805 */ /* 0x000fe4000001ff00 */
[----:B------:R-:W-:Y:S01]  /*0660*/  IADD3.X R29, R6, UR9, RZ, P2, !PT ;  /* 0x00000009061d7c10 */ /* 0x000fe200097fe4ff */
[----:B------:R1:W2:Y:S04]  /*0670*/  @!P1 LDG.E.128 R12, desc[UR4][R8.64+-0x20000] ;  /* 0xfe000004080c9981 */ /* 0x0002a8000c1e1d00 */
[----:B------:R3:W4:Y:S01]  /*0680*/  @!P3 LDG.E.128 R16, desc[UR4][R28.64+-0x40000] ;  /* 0xfc0000041c10b981 */ /* 0x000722000c1e1d00 */
[----:B------:R-:W-:-:S02]  /*0690*/  ISETP.GE.AND P5, PT, R24, 0x40, PT ;  /* 0x000000401800780c */ /* 0x000fc40003fa6270 */
[----:B------:R-:W-:Y:S02]  /*06a0*/  ISETP.GT.AND P2, PT, R24, 0x5f, PT ;  /* 0x0000005f1800780c */ /* 0x000fe40003f44270 */
[----:B-1----:R-:W-:-:S04]  /*06b0*/  IADD3 R8, P6, R5, UR10, RZ ;  /* 0x0000000a05087c10 */ /* 0x002fc8000ffde0ff */
[----:B------:R-:W-:Y:S01]  /*06c0*/  IADD3.X R9, R6, UR11, RZ, P6, !PT ;  /* 0x0000000b06097c10 */ /* 0x000fe2000b7fe4ff */
[----:B---3--:R-:W-:Y:S01]  /*06d0*/  IMAD.SHL.U32 R29, R22, 0x400, RZ ;  /* 0x00000400161d7824 */ /* 0x008fe200078e00ff */
[----:B--2---:R-:W-:Y:S02]  /*06e0*/  SEL R7, R12, RZ, !P1 ;  /* 0x000000ff0c077207 */ /* 0x004fe40004800000 */
[----:B----4-:R-:W-:Y:S02]  /*06f0*/  SEL R16, R16, RZ, !P3 ;  /* 0x000000ff10107207 */ /* 0x010fe40005800000 */
[----:B------:R-:W-:Y:S02]  /*0700*/  @!P5 SEL R16, R4, R7, !P4 ;  /* 0x000000070410d207 */ /* 0x000fe40006000000 */
[----:B------:R-:W-:Y:S02]  /*0710*/  CS2R R4, SRZ ;  /* 0x0000000000047805 */ /* 0x000fe4000001ff00 */
[----:B------:R-:W-:-:S06]  /*0720*/  CS2R R6, SRZ ;  /* 0x0000000000067805 */ /* 0x000fcc000001ff00 */
[----:B------:R1:W2:Y:S01]  /*0730*/  @P2 LDG.E.128 R4, desc[UR4][R8.64+-0x60000] ;  /* 0xfa00000408042981 */ /* 0x0002a2000c1e1d00 */
[----:B------:R-:W-:Y:S02]  /*0740*/  IADD3 R28, P6, R29, R23, RZ ;  /* 0x000000171d1c7210 */ /* 0x000fe40007fde0ff */
[----:B-1----:R-:W-:-:S04]  /*0750*/  SHF.R.S32.HI R8, RZ, 0x1f, R23 ;  /* 0x0000001fff087819 */ /* 0x002fc80000011417 */
[----:B------:R-:W-:Y:S02]  /*0760*/  LEA.HI.X.SX32 R23, R29, R8, 0x1, P6 ;  /* 0x000000081d177211 */ /* 0x000fe400030f0eff */
[----:B------:R-:W-:Y:S02]  /*0770*/  SEL R12, R13, RZ, !P1 ;  /* 0x000000ff0d0c7207 */ /* 0x000fe40004800000 */
[C---:B------:R-:W-:Y:S01]  /*0780*/  SHF.L.U64.HI R23, R28.reuse, 0x2, R23 ;  /* 0x000000021c177819 */ /* 0x040fe20000010217 */
[----:B------:R-:W-:Y:S01]  /*0790*/  IMAD.SHL.U32 R28, R28, 0x4, RZ ;  /* 0x000000041c1c7824 */ /* 0x000fe200078e00ff */
[----:B------:R-:W-:Y:S02]  /*07a0*/  SEL R13, R14, RZ, !P1 ;  /* 0x000000ff0e0d7207 */ /* 0x000fe40004800000 */
[----:B------:R-:W-:Y:S02]  /*07b0*/  SEL R14, R15, RZ, !P1 ;  /* 0x000000ff0f0e7207 */ /* 0x000fe40004800000 */
[----:B------:R-:W-:-:S02]  /*07c0*/  LOP3.LUT R8, R22, 0xffffffe0, RZ, 0xc0, !PT ;  /* 0xffffffe016087812 */ /* 0x000fc400078ec0ff */
[----:B------:R-:W-:Y:S02]  /*07d0*/  ISETP.GE.AND P1, PT, R24, 0x60, PT ;  /* 0x000000601800780c */ /* 0x000fe40003f26270 */
[----:B------:R-:W-:Y:S02]  /*07e0*/  SEL R17, R17, RZ, !P3 ;  /* 0x000000ff11117207 */ /* 0x000fe40005800000 */
[----:B------:R-:W-:Y:S02]  /*07f0*/  SEL R18, R18, RZ, !P3 ;  /* 0x000000ff12127207 */ /* 0x000fe40005800000 */
[----:B------:R-:W-:Y:S02]  /*0800*/  SEL R19, R19, RZ, !P3 ;  /* 0x000000ff13137207 */ /* 0x000fe40005800000 */
[----:B------:R-:W-:Y:S02]  /*0810*/  IADD3 R24, P3, R28, UR6, RZ ;  /* 0x000000061c187c10 */ /* 0x000fe4000ff7e0ff */
[----:B------:R-:W-:-:S02]  /*0820*/  @!P5 SEL R17, R27, R12, !P4 ;  /* 0x0000000c1b11d207 */ /* 0x000fc40006000000 */
[----:B------:R-:W-:Y:S02]  /*0830*/  @!P5 SEL R18, R26, R13, !P4 ;  /* 0x0000000d1a12d207 */ /* 0x000fe40006000000 */
[----:B------:R-:W-:Y:S02]  /*0840*/  @!P5 SEL R19, R25, R14, !P4 ;  /* 0x0000000e1913d207 */ /* 0x000fe40006000000 */
[C---:B------:R-:W-:Y:S02]  /*0850*/  ISETP.NE.AND P5, PT, R8.reuse, 0x40, PT ;  /* 0x000000400800780c */ /* 0x040fe40003fa5270 */
[----:B------:R-:W-:Y:S02]  /*0860*/  ISETP.NE.AND P4, PT, R8, 0x20, PT ;  /* 0x000000200800780c */ /* 0x000fe40003f85270 */
[----:B------:R-:W-:Y:S02]  /*0870*/  SEL R10, R10, RZ, !P0 ;  /* 0x000000ff0a0a7207 */ /* 0x000fe40004000000 */
[----:B------:R-:W-:-:S02]  /*0880*/  SEL R9, R20, RZ, !P0 ;  /* 0x000000ff14097207 */ /* 0x000fc40004000000 */
[----:B------:R-:W-:Y:S02]  /*0890*/  SEL R12, R11, RZ, !P0 ;  /* 0x000000ff0b0c7207 */ /* 0x000fe40004000000 */
[----:B------:R-:W-:Y:S02]  /*08a0*/  SEL R21, R21, RZ, !P0 ;  /* 0x000000ff15157207 */ /* 0x000fe40004000000 */
[----:B------:R-:W-:Y:S02]  /*08b0*/  IADD3.X R25, R23, UR7, RZ, P3, !PT ;  /* 0x0000000717197c10 */ /* 0x000fe40009ffe4ff */
[----:B------:R-:W-:Y:S01]  /*08c0*/  IADD3 R26, P3, R28, UR8, RZ ;  /* 0x000000081c1a7c10 */ /* 0x000fe2000ff7e0ff */
[----:B------:R-:W-:Y:S01]  /*08d0*/  FADD R20, R10, R9 ;  /* 0x000000090a147221 */ /* 0x000fe20000000000 */
[----:B------:R-:W-:Y:S01]  /*08e0*/  FADD R21, R12, R21 ;  /* 0x000000150c157221 */ /* 0x000fe20000000000 */
[----:B------:R-:W-:Y:S02]  /*08f0*/  CS2R R8, SRZ ;  /* 0x0000000000087805 */ /* 0x000fe4000001ff00 */
[----:B------:R-:W-:-:S02]  /*0900*/  CS2R R10, SRZ ;  /* 0x00000000000a7805 */ /* 0x000fc4000001ff00 */
[----:B------:R-:W-:Y:S02]  /*0910*/  IADD3.X R27, R23, UR9, RZ, P3, !PT ;  /* 0x00000009171b7c10 */ /* 0x000fe40009ffe4ff */
[----:B------:R-:W-:Y:S02]  /*0920*/  CS2R R12, SRZ ;  /* 0x00000000000c7805 */ /* 0x000fe4000001ff00 */
[----:B------:R-:W-:Y:S02]  /*0930*/  CS2R R14, SRZ ;  /* 0x00000000000e7805 */ /* 0x000fe4000001ff00 */
[----:B------:R-:W-:Y:S02]  /*0940*/  ISETP.GT.AND P3, PT, R22, 0x5f, PT ;  /* 0x0000005f1600780c */ /* 0x000fe40003f64270 */
[----:B------:R-:W-:Y:S01]  /*0950*/  IADD3 R28, P6, R28, UR10, RZ ;  /* 0x0000000a1c1c7c10 */ /* 0x000fe2000ffde0ff */
[----:B------:R1:W3:Y:S04]  /*0960*/  @!P4 LDG.E.128 R8, desc[UR4][R24.64+-0x20000] ;  /* 0xfe0000041808c981 */ /* 0x0002e8000c1e1d00 */
[----:B------:R4:W5:Y:S01]  /*0970*/  @!P5 LDG.E.128 R12, desc[UR4][R26.64+-0x40000] ;  /* 0xfc0000041a0cd981 */ /* 0x000962000c1e1d00 */
[----:B------:R-:W-:-:S02]  /*0980*/  IADD3.X R29, R23, UR11, RZ, P6, !PT ;  /* 0x0000000b171d7c10 */ /* 0x000fc4000b7fe4ff */
[----:B--2---:R-:W-:Y:S02]  /*0990*/  SEL R4, R4, RZ, P2 ;  /* 0x000000ff04047207 */ /* 0x004fe40001000000 */
[----:B-1----:R-:W-:Y:S02]  /*09a0*/  SEL R24, R5, RZ, P2 ;  /* 0x000000ff05187207 */ /* 0x002fe40001000000 */
[----:B------:R-:W-:Y:S02]  /*09b0*/  SEL R25, R6, RZ, P2 ;  /* 0x000000ff06197207 */ /* 0x000fe40001000000 */
[----:B----4-:R-:W-:Y:S02]  /*09c0*/  SEL R26, R7, RZ, P2 ;  /* 0x000000ff071a7207 */ /* 0x010fe40001000000 */
[----:B------:R-:W-:Y:S02]  /*09d0*/  CS2R R6, SRZ ;  /* 0x0000000000067805 */ /* 0x000fe4000001ff00 */
[----:B------:R-:W-:-:S02]  /*09e0*/  SEL R16, R16, R4, !P1 ;  /* 0x0000000410107207 */ /* 0x000fc40004800000 */
[----:B------:R-:W-:-:S06]  /*09f0*/  CS2R R4, SRZ ;  /* 0x0000000000047805 */ /* 0x000fcc000001ff00 */
[----:B------:R1:W2:Y:S01]  /*0a00*/  @P3 LDG.E.128 R4, desc[UR4][R28.64+-0x60000] ;  /* 0xfa0000041c043981 */ /* 0x0002a2000c1e1d00 */
[C---:B------:R-:W-:Y:S02]  /*0a10*/  ISETP.GE.AND P6, PT, R22.reuse, 0x40, PT ;  /* 0x000000401600780c */ /* 0x040fe40003fc6270 */
[----:B------:R-:W-:Y:S02]  /*0a20*/  ISETP.GE.AND P2, PT, R22, 0x60, PT ;  /* 0x000000601600780c */ /* 0x000fe40003f46270 */
[----:B------:R-:W1:Y:S01]  /*0a30*/  LDC.64 R22, c[0x0][0x238] ;  /* 0x00008e00ff167b82 */ /* 0x000e620000000a00 */
[----:B------:R-:W-:Y:S02]  /*0a40*/  SEL R17, R17, R24, !P1 ;  /* 0x0000001811117207 */ /* 0x000fe40004800000 */
[----:B------:R-:W-:Y:S02]  /*0a50*/  SEL R18, R18, R25, !P1 ;  /* 0x0000001912127207 */ /* 0x000fe40004800000 */
[----:B------:R-:W-:Y:S01]  /*0a60*/  SEL R19, R19, R26, !P1 ;  /* 0x0000001a13137207 */ /* 0x000fe20004800000 */
[----:B-1----:R-:W-:-:S05]  /*0a70*/  IMAD.WIDE R28, R3, 0x4, R22 ;  /* 0x00000004031c7825 */ /* 0x002fca00078e0216 */
[----:B------:R-:W-:Y:S01]  /*0a80*/  STG.E.128 desc[UR4][R28.64], R16 ;  /* 0x000000101c007986 */ /* 0x000fe2000c101d04 */
[----:B---3--:R-:W-:Y:S02]  /*0a90*/  SEL R3, R8, RZ, !P4 ;  /* 0x000000ff08037207 */ /* 0x008fe40006000000 */
[----:B------:R-:W-:Y:S02]  /*0aa0*/  SEL R9, R9, RZ, !P4 ;  /* 0x000000ff09097207 */ /* 0x000fe40006000000 */
[----:B------:R-:W-:Y:S02]  /*0ab0*/  SEL R23, R10, RZ, !P4 ;  /* 0x000000ff0a177207 */ /* 0x000fe40006000000 */
[----:B------:R-:W-:Y:S02]  /*0ac0*/  SEL R8, R11, RZ, !P4 ;  /* 0x000000ff0b087207 */ /* 0x000fe40006000000 */
[----:B-----5:R-:W-:Y:S02]  /*0ad0*/  SEL R12, R12, RZ, !P5 ;  /* 0x000000ff0c0c7207 */ /* 0x020fe40006800000 */
[----:B------:R-:W-:-:S02]  /*0ae0*/  SEL R13, R13, RZ, !P5 ;  /* 0x000000ff0d0d7207 */ /* 0x000fc40006800000 */
[----:B------:R-:W-:Y:S02]  /*0af0*/  SEL R14, R14, RZ, !P5 ;  /* 0x000000ff0e0e7207 */ /* 0x000fe40006800000 */
[----:B------:R-:W-:Y:S02]  /*0b00*/  SEL R15, R15, RZ, !P5 ;  /* 0x000000ff0f0f7207 */ /* 0x000fe40006800000 */
[----:B------:R-:W-:Y:S02]  /*0b10*/  @!P6 SEL R12, R2, R3, !P0 ;  /* 0x00000003020ce207 */ /* 0x000fe40004000000 */
[----:B------:R-:W-:Y:S02]  /*0b20*/  @!P6 SEL R13, R0, R9, !P0 ;  /* 0x00000009000de207 */ /* 0x000fe40004000000 */
[----:B------:R-:W-:Y:S02]  /*0b30*/  @!P6 SEL R14, R20, R23, !P0 ;  /* 0x00000017140ee207 */ /* 0x000fe40004000000 */
[----:B------:R-:W-:-:S02]  /*0b40*/  @!P6 SEL R15, R21, R8, !P0 ;  /* 0x00000008150fe207 */ /* 0x000fc40004000000 */
[----:B--2---:R-:W-:Y:S02]  /*0b50*/  @P2 SEL R12, R4, RZ, P3 ;  /* 0x000000ff040c2207 */ /* 0x004fe40001800000 */
[----:B------:R-:W-:Y:S02]  /*0b60*/  @P2 SEL R13, R5, RZ, P3 ;  /* 0x000000ff050d2207 */ /* 0x000fe40001800000 */
[----:B------:R-:W-:Y:S02]  /*0b70*/  @P2 SEL R14, R6, RZ, P3 ;  /* 0x000000ff060e2207 */ /* 0x000fe40001800000 */
[----:B------:R-:W-:-:S05]  /*0b80*/  @P2 SEL R15, R7, RZ, P3 ;  /* 0x000000ff070f2207 */ /* 0x000fca0001800000 */
[----:B------:R-:W-:Y:S01]  /*0b90*/  STG.E.128 desc[UR4][R28.64+0x800], R12 ;  /* 0x0008000c1c007986 */ /* 0x000fe2000c101d04 */
[----:B------:R-:W-:Y:S05]  /*0ba0*/  EXIT ;  /* 0x000000000000794d */ /* 0x000fea0003800000 */
.L_x_0:
[----:B------:R-:W-:-:S00]  /*0bb0*/  BRA `(.L_x_0) ;  /* 0xfffffffc00fc7947 */ /* 0x000fc0000383ffff */
[----:B------:R-:W-:-:S00]  /*0bc0*/  NOP ;  /* 0x0000000000007918 */ /* 0x000fc00000000000 */
        /* <DEDUP_REMOVED lines=11> */
.L_x_1:


//--------------------- .nv.constant0.triton_poi_fused_cat_22 --------------------------
	.section	.nv.constant0.triton_poi_fused_cat_22,"a",@progbits
	.sectionflags	@""
	.align	4
.nv.constant0.triton_poi_fused_cat_22:
	.zero		580
